	.headerflags	@"EF_CUDA_TEXMODE_UNIFIED EF_CUDA_64BIT_ADDRESS EF_CUDA_ACCELERATORS EF_CUDA_SM90 EF_CUDA_VIRTUAL_SM(EF_CUDA_SM90)"
	.elftype	@"ET_EXEC"


//--------------------- .nv.info                  --------------------------
	.section	.nv.info,"",@"SHT_CUDA_INFO"
	.align	4


	//----- nvinfo : EIATTR_REGCOUNT
	.align		4
        /*0000*/ 	.byte	0x04, 0x2f
        /*0002*/ 	.short	(.L_1 - .L_0)
	.align		4
.L_0:
        /*0004*/ 	.word	index@(triton_poi_fused_copy_0)
        /*0008*/ 	.word	0x00000018


	//----- nvinfo : EIATTR_MIN_STACK_SIZE
	.align		4
.L_1:
        /*000c*/ 	.byte	0x04, 0x12
        /*000e*/ 	.short	(.L_3 - .L_2)
	.align		4
.L_2:
        /*0010*/ 	.word	index@(triton_poi_fused_copy_0)
        /*0014*/ 	.word	0x00000000


	//----- nvinfo : EIATTR_FRAME_SIZE
	.align		4
.L_3:
        /*0018*/ 	.byte	0x04, 0x11
        /*001a*/ 	.short	(.L_5 - .L_4)
	.align		4
.L_4:
        /*001c*/ 	.word	index@(triton_poi_fused_copy_0)
        /*0020*/ 	.word	0x00000000


	//----- nvinfo : EIATTR_MIN_STACK_SIZE
	.align		4
.L_5:
        /*0024*/ 	.byte	0x04, 0x12
        /*0026*/ 	.short	(.L_7 - .L_6)
	.align		4
.L_6:
        /*0028*/ 	.word	index@(triton_poi_fused_copy_0)
        /*002c*/ 	.word	0x00000000
.L_7:


//--------------------- .nv.info.triton_poi_fused_copy_0 --------------------------
	.section	.nv.info.triton_poi_fused_copy_0,"",@"SHT_CUDA_INFO"
	.sectionflags	@""
	.align	4


	//----- nvinfo : EIATTR_CUDA_API_VERSION
	.align		4
        /*0000*/ 	.byte	0x04, 0x37
        /*0002*/ 	.short	(.L_9 - .L_8)
.L_8:
        /*0004*/ 	.word	0x0000007c


	//----- nvinfo : EIATTR_KPARAM_INFO
	.align		4
.L_9:
        /*0008*/ 	.byte	0x04, 0x17
        /*000a*/ 	.short	(.L_11 - .L_10)
.L_10:
        /*000c*/ 	.word	0x00000000
        /*0010*/ 	.short	0x0005
        /*0012*/ 	.short	0x0028
        /*0014*/ 	.byte	0x00, 0xf0, 0x11, 0x00


	//----- nvinfo : EIATTR_KPARAM_INFO
	.align		4
.L_11:
        /*0018*/ 	.byte	0x04, 0x17
        /*001a*/ 	.short	(.L_13 - .L_12)
.L_12:
        /*001c*/ 	.word	0x00000000
        /*0020*/ 	.short	0x0004
        /*0022*/ 	.short	0x0020
        /*0024*/ 	.byte	0x00, 0xf4, 0x21, 0x00


	//----- nvinfo : EIATTR_KPARAM_INFO
	.align		4
.L_13:
        /*0028*/ 	.byte	0x04, 0x17
        /*002a*/ 	.short	(.L_15 - .L_14)
.L_14:
        /*002c*/ 	.word	0x00000000
        /*0030*/ 	.short	0x0003
        /*0032*/ 	.short	0x0018
        /*0034*/ 	.byte	0x00, 0xf4, 0x21, 0x00


	//----- nvinfo : EIATTR_KPARAM_INFO
	.align		4
.L_15:
        /*0038*/ 	.byte	0x04, 0x17
        /*003a*/ 	.short	(.L_17 - .L_16)
.L_16:
        /*003c*/ 	.word	0x00000000
        /*0040*/ 	.short	0x0002
        /*0042*/ 	.short	0x0010
        /*0044*/ 	.byte	0x00, 0xf4, 0x21, 0x00


	//----- nvinfo : EIATTR_KPARAM_INFO
	.align		4
.L_17:
        /*0048*/ 	.byte	0x04, 0x17
        /*004a*/ 	.short	(.L_19 - .L_18)
.L_18:
        /*004c*/ 	.word	0x00000000
        /*0050*/ 	.short	0x0001
        /*0052*/ 	.short	0x0008
        /*0054*/ 	.byte	0x00, 0xf4, 0x21, 0x00


	//----- nvinfo : EIATTR_KPARAM_INFO
	.align		4
.L_19:
        /*0058*/ 	.byte	0x04, 0x17
        /*005a*/ 	.short	(.L_21 - .L_20)
.L_20:
        /*005c*/ 	.word	0x00000000
        /*0060*/ 	.short	0x0000
        /*0062*/ 	.short	0x0000
        /*0064*/ 	.byte	0x00, 0xf4, 0x21, 0x00


	//----- nvinfo : EIATTR_SPARSE_MMA_MASK
	.align		4
.L_21:
        /*0068*/ 	.byte	0x03, 0x50
        /*006a*/ 	.short	0x0000


	//----- nvinfo : EIATTR_MAXREG_COUNT
	.align		4
        /*006c*/ 	.byte	0x03, 0x1b
        /*006e*/ 	.short	0x00ff


	//----- nvinfo : EIATTR_EXIT_INSTR_OFFSETS
	.align		4
        /*0070*/ 	.byte	0x04, 0x1c
        /*0072*/ 	.short	(.L_23 - .L_22)


	//   ....[0]....
.L_22:
        /*0074*/ 	.word	0x000002f0


	//   ....[1]....
        /*0078*/ 	.word	0x00000310


	//----- nvinfo : EIATTR_REQNTID
	.align		4
.L_23:
        /*007c*/ 	.byte	0x04, 0x10
        /*007e*/ 	.short	(.L_25 - .L_24)
.L_24:
        /*0080*/ 	.word	0x00000020
        /*0084*/ 	.word	0x00000001
        /*0088*/ 	.word	0x00000001


	//----- nvinfo : EIATTR_CBANK_PARAM_SIZE
	.align		4
.L_25:
        /*008c*/ 	.byte	0x03, 0x19
        /*008e*/ 	.short	0x002c


	//----- nvinfo : EIATTR_PARAM_CBANK
	.align		4
        /*0090*/ 	.byte	0x04, 0x0a
        /*0092*/ 	.short	(.L_27 - .L_26)
	.align		4
.L_26:
        /*0094*/ 	.word	index@(.nv.constant0.triton_poi_fused_copy_0)
        /*0098*/ 	.short	0x0210
        /*009a*/ 	.short	0x002c


	//----- nvinfo : EIATTR_SW_WAR
	.align		4
.L_27:
        /*009c*/ 	.byte	0x04, 0x36
        /*009e*/ 	.short	(.L_29 - .L_28)
.L_28:
        /*00a0*/ 	.word	0x00000008
.L_29:


//--------------------- .nv.callgraph             --------------------------
	.section	.nv.callgraph,"",@"SHT_CUDA_CALLGRAPH"
	.align	4
	.sectionentsize	8
	.align		4
        /*0000*/ 	.word	0x00000000
	.align		4
        /*0004*/ 	.word	0xffffffff
	.align		4
        /*0008*/ 	.word	0x00000000
	.align		4
        /*000c*/ 	.word	0xfffffffe
	.align		4
        /*0010*/ 	.word	0x00000000
	.align		4
        /*0014*/ 	.word	0xfffffffd
	.align		4
        /*0018*/ 	.word	0x00000000
	.align		4
        /*001c*/ 	.word	0xfffffffc


//--------------------- .text.triton_poi_fused_copy_0 --------------------------
	.section	.text.triton_poi_fused_copy_0,"ax",@progbits
	.align	128
        .global         triton_poi_fused_copy_0
        .type           triton_poi_fused_copy_0,@function
        .size           triton_poi_fused_copy_0,(.L_x_1 - triton_poi_fused_copy_0)
        .other          triton_poi_fused_copy_0,@"STO_CUDA_ENTRY STV_DEFAULT"
triton_poi_fused_copy_0:
.text.triton_poi_fused_copy_0:
[----:B------:R-:W0:Y:S02]  /*0000*/  LDC R1, c[0x0][0x28] ;  /* 0x00000a00ff017b82 */ /* 0x000e240000000800 */
[----:B------:R-:W1:Y:S01]  /*0010*/  S2R R0, SR_TID.X ;  /* 0x0000000000007919 */ /* 0x000e620000002100 */
[----:B------:R-:W2:Y:S01]  /*0020*/  LDC.64 R6, c[0x0][0x220] ;  /* 0x00008800ff067b82 */ /* 0x000ea20000000a00 */
[----:B------:R-:W-:Y:S01]  /*0030*/  CS2R R18, SRZ ;  /* 0x0000000000127805 */ /* 0x000fe2000001ff00 */
[----:B------:R-:W-:Y:S01]  /*0040*/  ULDC.64 UR4, c[0x0][0x208] ;  /* 0x0000820000047ab9 */ /* 0x000fe20000000a00 */
[----:B------:R-:W3:Y:S05]  /*0050*/  S2R R9, SR_CTAID.X ;  /* 0x0000000000097919 */ /* 0x000eea0000002500 */
[----:B------:R-:W4:Y:S08]  /*0060*/  LDC.64 R2, c[0x0][0x210] ;  /* 0x00008400ff027b82 */ /* 0x000f300000000a00 */
[----:B------:R-:W5:Y:S01]  /*0070*/  LDC.64 R4, c[0x0][0x218] ;  /* 0x00008600ff047b82 */ /* 0x000f620000000a00 */
[----:B-1----:R-:W-:Y:S01]  /*0080*/  IMAD.SHL.U32 R0, R0, 0x2, RZ ;  /* 0x0000000200007824 */ /* 0x002fe200078e00ff */
[----:B---3--:R-:W-:-:S04]  /*0090*/  SHF.R.S32.HI R10, RZ, 0x19, R9 ;  /* 0x00000019ff0a7819 */ /* 0x008fc80000011409 */
[----:B------:R-:W-:Y:S02]  /*00a0*/  LOP3.LUT R0, R0, 0x3e, RZ, 0xc0, !PT ;  /* 0x0000003e00007812 */ /* 0x000fe400078ec0ff */
[----:B------:R-:W-:-:S03]  /*00b0*/  SGXT R10, R10, 0x1 ;  /* 0x000000010a0a781a */ /* 0x000fc60000000200 */
[----:B------:R-:W-:Y:S02]  /*00c0*/  IMAD R11, R9, 0x40, R0 ;  /* 0x00000040090b7824 */ /* 0x000fe400078e0200 */
[----:B------:R-:W1:Y:S03]  /*00d0*/  LDC.64 R8, c[0x0][0x228] ;  /* 0x00008a00ff087b82 */ /* 0x000e660000000a00 */
[----:B------:R-:W-:Y:S02]  /*00e0*/  SHF.R.S32.HI R0, RZ, 0x1f, R11 ;  /* 0x0000001fff007819 */ /* 0x000fe4000001140b */
[-C--:B------:R-:W-:Y:S02]  /*00f0*/  LEA.HI R12, R10, R11.reuse, RZ, 0x4 ;  /* 0x0000000b0a0c7211 */ /* 0x080fe400078f20ff */
[----:B------:R-:W-:Y:S02]  /*0100*/  LEA.HI R0, R0, R11, RZ, 0x2 ;  /* 0x0000000b00007211 */ /* 0x000fe400078f10ff */
[----:B------:R-:W-:-:S02]  /*0110*/  SHF.R.S32.HI R13, RZ, 0x4, R12 ;  /* 0x00000004ff0d7819 */ /* 0x000fc4000001140c */
[----:B------:R-:W-:Y:S02]  /*0120*/  LOP3.LUT R10, R0, 0xfffffffc, RZ, 0xc0, !PT ;  /* 0xfffffffc000a7812 */ /* 0x000fe400078ec0ff */
[----:B------:R-:W-:-:S03]  /*0130*/  ISETP.GE.AND P4, PT, R11, 0x40, PT ;  /* 0x000000400b00780c */ /* 0x000fc60003f86270 */
[----:B------:R-:W-:Y:S01]  /*0140*/  IMAD.IADD R10, R11, 0x1, -R10 ;  /* 0x000000010b0a7824 */ /* 0x000fe200078e0a0a */
[----:B------:R-:W-:-:S03]  /*0150*/  CS2R R16, SRZ ;  /* 0x0000000000107805 */ /* 0x000fc6000001ff00 */
[----:B------:R-:W-:Y:S01]  /*0160*/  IMAD R13, R13, 0x4, R10 ;  /* 0x000000040d0d7824 */ /* 0x000fe200078e020a */
[----:B------:R-:W-:-:S03]  /*0170*/  CS2R R20, SRZ ;  /* 0x0000000000147805 */ /* 0x000fc6000001ff00 */
[----:B--2---:R-:W-:Y:S01]  /*0180*/  IMAD.WIDE R6, R13, 0x4, R6 ;  /* 0x000000040d067825 */ /* 0x004fe200078e0206 */
[----:B------:R-:W-:-:S03]  /*0190*/  CS2R R14, SRZ ;  /* 0x00000000000e7805 */ /* 0x000fc6000001ff00 */
[C---:B-1----:R-:W-:Y:S01]  /*01a0*/  IMAD.WIDE R8, R13.reuse, 0x4, R8 ;  /* 0x000000040d087825 */ /* 0x042fe200078e0208 */
[----:B------:R1:W2:Y:S03]  /*01b0*/  @!P4 LDG.E.EL.64 R18, desc[UR4][R6.64] ;  /* 0x000000040612c981 */ /* 0x0002a6000c2e1b00 */
[C---:B----4-:R-:W-:Y:S01]  /*01c0*/  IMAD.WIDE R2, R13.reuse, 0x4, R2 ;  /* 0x000000040d027825 */ /* 0x050fe200078e0202 */
[----:B------:R-:W2:Y:S03]  /*01d0*/  @!P4 LDG.E.EL.64 R16, desc[UR4][R8.64] ;  /* 0x000000040810c981 */ /* 0x000ea6000c2e1b00 */
[----:B-----5:R-:W-:Y:S01]  /*01e0*/  IMAD.WIDE R4, R13, 0x4, R4 ;  /* 0x000000040d047825 */ /* 0x020fe200078e0204 */
[----:B------:R3:W4:Y:S01]  /*01f0*/  @!P4 LDG.E.EL.64 R20, desc[UR4][R2.64] ;  /* 0x000000040214c981 */ /* 0x000722000c2e1b00 */
[----:B------:R-:W-:Y:S01]  /*0200*/  SHF.R.S32.HI R0, RZ, 0x2, R0 ;  /* 0x00000002ff007819 */ /* 0x000fe20000011400 */
[----:B-1----:R-:W3:Y:S02]  /*0210*/  LDC.64 R6, c[0x0][0x230] ;  /* 0x00008c00ff067b82 */ /* 0x002ee40000000a00 */
[----:B------:R-:W4:Y:S01]  /*0220*/  @!P4 LDG.E.EL.64 R14, desc[UR4][R4.64] ;  /* 0x00000004040ec981 */ /* 0x000f22000c2e1b00 */
[----:B------:R-:W-:-:S04]  /*0230*/  LEA.HI R10, R0, R0, RZ, 0x2 ;  /* 0x00000000000a7211 */ /* 0x000fc800078f10ff */
[----:B------:R-:W-:-:S05]  /*0240*/  LOP3.LUT R13, R10, 0xfffffffc, RZ, 0xc0, !PT ;  /* 0xfffffffc0a0d7812 */ /* 0x000fca00078ec0ff */
[----:B------:R-:W-:-:S05]  /*0250*/  IMAD.IADD R13, R0, 0x1, -R13 ;  /* 0x00000001000d7824 */ /* 0x000fca00078e0a0d */
[C---:B------:R-:W-:Y:S02]  /*0260*/  ISETP.NE.AND P2, PT, R13.reuse, 0x1, PT ;  /* 0x000000010d00780c */ /* 0x040fe40003f45270 */
[C---:B------:R-:W-:Y:S02]  /*0270*/  ISETP.NE.AND P0, PT, R13.reuse, 0x3, PT ;  /* 0x000000030d00780c */ /* 0x040fe40003f05270 */
[C---:B------:R-:W-:Y:S02]  /*0280*/  ISETP.NE.AND P3, PT, R13.reuse, RZ, PT ;  /* 0x000000ff0d00720c */ /* 0x040fe40003f65270 */
[----:B------:R-:W-:Y:S01]  /*0290*/  ISETP.NE.AND P1, PT, R13, 0x2, PT ;  /* 0x000000020d00780c */ /* 0x000fe20003f25270 */
[----:B---3--:R-:W-:-:S06]  /*02a0*/  IMAD.WIDE R2, R11, 0x4, R6 ;  /* 0x000000040b027825 */ /* 0x008fcc00078e0206 */
[----:B--2---:R-:W-:Y:S02]  /*02b0*/  @P2 SEL R18, R16, 0x7fc00000, !P3 ;  /* 0x7fc0000010122807 */ /* 0x004fe40005800000 */
[----:B------:R-:W-:Y:S02]  /*02c0*/  @P2 SEL R19, R17, 0x7fc00000, !P3 ;  /* 0x7fc0000011132807 */ /* 0x000fe40005800000 */
[----:B----4-:R-:W-:Y:S02]  /*02d0*/  @P0 SEL R20, R14, R18, !P1 ;  /* 0x000000120e140207 */ /* 0x010fe40004800000 */
[----:B------:R-:W-:Y:S01]  /*02e0*/  @P0 SEL R21, R15, R19, !P1 ;  /* 0x000000130f150207 */ /* 0x000fe20004800000 */
[----:B------:R-:W-:Y:S06]  /*02f0*/  @P4 EXIT ;  /* 0x000000000000494d */ /* 0x000fec0003800000 */
[----:B------:R-:W-:Y:S01]  /*0300*/  STG.E.64 desc[UR4][R2.64], R20 ;  /* 0x0000001402007986 */ /* 0x000fe2000c101b04 */
[----:B------:R-:W-:Y:S05]  /*0310*/  EXIT ;  /* 0x000000000000794d */ /* 0x000fea0003800000 */
.L_x_0:
[----:B------:R-:W-:-:S00]  /*0320*/  BRA `(.L_x_0) ;  /* 0xfffffffc00fc7947 */ /* 0x000fc0000383ffff */
[----:B------:R-:W-:-:S00]  /*0330*/  NOP ;  /* 0x0000000000007918 */ /* 0x000fc00000000000 */
        /* <DEDUP_REMOVED lines=12> */
.L_x_1:


//--------------------- .nv.constant0.triton_poi_fused_copy_0 --------------------------
	.section	.nv.constant0.triton_poi_fused_copy_0,"a",@progbits
	.sectionflags	@""
	.align	4
.nv.constant0.triton_poi_fused_copy_0:
	.zero		572
